//
// Generated by NVIDIA NVVM Compiler
//
// Compiler Build ID: CL-36424714
// Cuda compilation tools, release 13.0, V13.0.88
// Based on NVVM 20.0.0
//

.version 9.0
.target sm_100
.address_size 64

	// .globl	_Z8myReduceILi256EEvPfS0_i
// _ZZ8myReduceILi256EEvPfS0_iE3mem has been demoted

.visible .entry _Z8myReduceILi256EEvPfS0_i(
	.param .u64 .ptr .align 1 _Z8myReduceILi256EEvPfS0_i_param_0,
	.param .u64 .ptr .align 1 _Z8myReduceILi256EEvPfS0_i_param_1,
	.param .u32 _Z8myReduceILi256EEvPfS0_i_param_2
)
{
	.reg .pred 	%p<5>;
	.reg .b32 	%r<18>;
	.reg .b32 	%f<30>;
	.reg .b64 	%rd<7>;
	// demoted variable
	.shared .align 4 .b8 _ZZ8myReduceILi256EEvPfS0_iE3mem[1024];
	ld.param.u64 	%rd2, [_Z8myReduceILi256EEvPfS0_i_param_0];
	ld.param.u64 	%rd3, [_Z8myReduceILi256EEvPfS0_i_param_1];
	ld.param.u32 	%r8, [_Z8myReduceILi256EEvPfS0_i_param_2];
	mov.u32 	%r1, %tid.x;
	mov.u32 	%r9, %ctaid.x;
	mov.u32 	%r2, %ntid.x;
	mad.lo.s32 	%r17, %r9, %r2, %r1;
	setp.ge.u32 	%p1, %r17, %r8;
	mov.f32 	%f29, 0f00000000;
	@%p1 bra 	$L__BB0_3;
	mov.u32 	%r10, %nctaid.x;
	mul.lo.s32 	%r4, %r2, %r10;
	cvta.to.global.u64 	%rd1, %rd2;
	mov.f32 	%f29, 0f00000000;
$L__BB0_2:
	mul.wide.u32 	%rd4, %r17, 4;
	add.s64 	%rd5, %rd1, %rd4;
	ld.global.f32 	%f6, [%rd5];
	add.f32 	%f29, %f29, %f6;
	add.s32 	%r17, %r17, %r4;
	setp.lt.u32 	%p2, %r17, %r8;
	@%p2 bra 	$L__BB0_2;
$L__BB0_3:
	shl.b32 	%r11, %r1, 2;
	mov.u32 	%r12, _ZZ8myReduceILi256EEvPfS0_iE3mem;
	add.s32 	%r7, %r12, %r11;
	st.shared.f32 	[%r7], %f29;
	bar.sync 	0;
	xor.b32  	%r13, %r11, 512;
	add.s32 	%r14, %r12, %r13;
	ld.shared.f32 	%f7, [%r14];
	ld.shared.f32 	%f8, [%r7];
	add.f32 	%f9, %f7, %f8;
	st.shared.f32 	[%r7], %f9;
	bar.sync 	0;
	xor.b32  	%r15, %r11, 256;
	add.s32 	%r16, %r12, %r15;
	ld.shared.f32 	%f10, [%r16];
	ld.shared.f32 	%f11, [%r7];
	add.f32 	%f12, %f10, %f11;
	st.shared.f32 	[%r7], %f12;
	bar.sync 	0;
	setp.gt.u32 	%p3, %r1, 31;
	@%p3 bra 	$L__BB0_6;
	ld.shared.f32 	%f13, [%r7];
	ld.shared.f32 	%f14, [%r7+128];
	add.f32 	%f15, %f13, %f14;
	bar.warp.sync 	-1;
	st.shared.f32 	[%r7], %f15;
	bar.warp.sync 	-1;
	ld.shared.f32 	%f16, [%r7+64];
	add.f32 	%f17, %f15, %f16;
	bar.warp.sync 	-1;
	st.shared.f32 	[%r7], %f17;
	bar.warp.sync 	-1;
	ld.shared.f32 	%f18, [%r7+32];
	add.f32 	%f19, %f17, %f18;
	bar.warp.sync 	-1;
	st.shared.f32 	[%r7], %f19;
	bar.warp.sync 	-1;
	ld.shared.f32 	%f20, [%r7+16];
	add.f32 	%f21, %f19, %f20;
	bar.warp.sync 	-1;
	st.shared.f32 	[%r7], %f21;
	bar.warp.sync 	-1;
	ld.shared.f32 	%f22, [%r7+8];
	add.f32 	%f23, %f21, %f22;
	bar.warp.sync 	-1;
	st.shared.f32 	[%r7], %f23;
	bar.warp.sync 	-1;
	ld.shared.f32 	%f24, [%r7+4];
	add.f32 	%f25, %f23, %f24;
	bar.warp.sync 	-1;
	st.shared.f32 	[%r7], %f25;
	bar.warp.sync 	-1;
	setp.ne.s32 	%p4, %r1, 0;
	@%p4 bra 	$L__BB0_6;
	ld.shared.f32 	%f26, [_ZZ8myReduceILi256EEvPfS0_iE3mem];
	cvta.to.global.u64 	%rd6, %rd3;
	atom.global.add.f32 	%f27, [%rd6], %f26;
$L__BB0_6:
	ret;

}


// ===== COMPILED SASS (sm_100) =====

	.target	sm_100

	.elftype	@"ET_EXEC"


//--------------------- .note.nv.tkinfo           --------------------------
	.section	.note.nv.tkinfo,"",@"SHT_NOTE"
	.sectionflags	@"SHF_NOTE_NV_TKINFO"
	.tkinfo
        /*0018*/ 	.word	0x00000002
        /*0030*/ 	.string	""
        /*0030*/ 	.string	"ptxas"
        /*0030*/ 	.string	"Cuda compilation tools, release 13.0, V13.0.88"
        /*0030*/ 	.string	"Build cuda_13.0.r13.0/compiler.36424714_0"
        /*0030*/ 	.string	"-arch sm_100 -m 64 "



//--------------------- .note.nv.cuinfo           --------------------------
	.section	.note.nv.cuinfo,"",@"SHT_NOTE"
	.sectionflags	@"SHF_NOTE_NV_CUINFO"
        /*0018*/ 	.short	0x0002
        /*001a*/ 	.short	0x0064
        /*001c*/ 	.short	0x0082
	.zero		2


//--------------------- .nv.info                  --------------------------
	.section	.nv.info,"",@"SHT_CUDA_INFO"
	.align	4


	//----- nvinfo : EIATTR_REGCOUNT
	.align		4
        /*0000*/ 	.byte	0x04, 0x2f
        /*0002*/ 	.short	(.L_1 - .L_0)
	.align		4
.L_0:
        /*0004*/ 	.word	index@(_Z8myReduceILi256EEvPfS0_i)
        /*0008*/ 	.word	0x0000000b


	//----- nvinfo : EIATTR_FRAME_SIZE
	.align		4
.L_1:
        /*000c*/ 	.byte	0x04, 0x11
        /*000e*/ 	.short	(.L_3 - .L_2)
	.align		4
.L_2:
        /*0010*/ 	.word	index@(_Z8myReduceILi256EEvPfS0_i)
        /*0014*/ 	.word	0x00000000


	//----- nvinfo : EIATTR_MIN_STACK_SIZE
	.align		4
.L_3:
        /*0018*/ 	.byte	0x04, 0x12
        /*001a*/ 	.short	(.L_5 - .L_4)
	.align		4
.L_4:
        /*001c*/ 	.word	index@(_Z8myReduceILi256EEvPfS0_i)
        /*0020*/ 	.word	0x00000000
.L_5:


//--------------------- .nv.compat                --------------------------
	.section	.nv.compat,"",@"SHT_CUDA_COMPAT_INFO"
	.align	4
        /*0000*/ 	.byte	0x02, 0x09, 0x00, 0x00, 0x02, 0x02, 0x01, 0x00, 0x02, 0x05, 0x05, 0x00, 0x03, 0x07, 0x01, 0x01
        /*0010*/ 	.byte	0x02, 0x03, 0x00, 0x00, 0x02, 0x06, 0x01, 0x00, 0x04, 0x0b, 0x08, 0x00, 0x09, 0x00, 0x00, 0x00
        /*0020*/ 	.byte	0x00, 0x00, 0x00, 0x00


//--------------------- .nv.info._Z8myReduceILi256EEvPfS0_i --------------------------
	.section	.nv.info._Z8myReduceILi256EEvPfS0_i,"",@"SHT_CUDA_INFO"
	.sectionflags	@""
	.align	4


	//----- nvinfo : EIATTR_CUDA_API_VERSION
	.align		4
        /*0000*/ 	.byte	0x04, 0x37
        /*0002*/ 	.short	(.L_7 - .L_6)
.L_6:
        /*0004*/ 	.word	0x00000082


	//----- nvinfo : EIATTR_KPARAM_INFO
	.align		4
.L_7:
        /*0008*/ 	.byte	0x04, 0x17
        /*000a*/ 	.short	(.L_9 - .L_8)
.L_8:
        /*000c*/ 	.word	0x00000000
        /*0010*/ 	.short	0x0002
        /*0012*/ 	.short	0x0010
        /*0014*/ 	.byte	0x00, 0xf0, 0x11, 0x00


	//----- nvinfo : EIATTR_KPARAM_INFO
	.align		4
.L_9:
        /*0018*/ 	.byte	0x04, 0x17
        /*001a*/ 	.short	(.L_11 - .L_10)
.L_10:
        /*001c*/ 	.word	0x00000000
        /*0020*/ 	.short	0x0001
        /*0022*/ 	.short	0x0008
        /*0024*/ 	.byte	0x00, 0xf5, 0x21, 0x00


	//----- nvinfo : EIATTR_KPARAM_INFO
	.align		4
.L_11:
        /*0028*/ 	.byte	0x04, 0x17
        /*002a*/ 	.short	(.L_13 - .L_12)
.L_12:
        /*002c*/ 	.word	0x00000000
        /*0030*/ 	.short	0x0000
        /*0032*/ 	.short	0x0000
        /*0034*/ 	.byte	0x00, 0xf5, 0x21, 0x00


	//----- nvinfo : EIATTR_SPARSE_MMA_MASK
	.align		4
.L_13:
        /*0038*/ 	.byte	0x03, 0x50
        /*003a*/ 	.short	0x0000


	//----- nvinfo : EIATTR_MAXREG_COUNT
	.align		4
        /*003c*/ 	.byte	0x03, 0x1b
        /*003e*/ 	.short	0x00ff


	//----- nvinfo : EIATTR_NUM_BARRIERS
	.align		4
        /*0040*/ 	.byte	0x02, 0x4c
        /*0042*/ 	.byte	0x01
	.zero		1


	//----- nvinfo : EIATTR_MERCURY_ISA_VERSION
	.align		4
        /*0044*/ 	.byte	0x03, 0x5f
        /*0046*/ 	.short	0x0101


	//----- nvinfo : EIATTR_COOP_GROUP_MASK_REGIDS
	.align		4
        /*0048*/ 	.byte	0x04, 0x29
        /*004a*/ 	.short	(.L_15 - .L_14)


	//   ....[0]....
.L_14:
        /*004c*/ 	.word	0xffffffff


	//   ....[1]....
        /*0050*/ 	.word	0xffffffff


	//   ....[2]....
        /*0054*/ 	.word	0xffffffff


	//   ....[3]....
        /*0058*/ 	.word	0xffffffff


	//   ....[4]....
        /*005c*/ 	.word	0xffffffff


	//   ....[5]....
        /*0060*/ 	.word	0xffffffff


	//   ....[6]....
        /*0064*/ 	.word	0xffffffff


	//   ....[7]....
        /*0068*/ 	.word	0xffffffff


	//   ....[8]....
        /*006c*/ 	.word	0xffffffff


	//   ....[9]....
        /*0070*/ 	.word	0xffffffff


	//   ....[10]....
        /*0074*/ 	.word	0xffffffff


	//   ....[11]....
        /*0078*/ 	.word	0xffffffff


	//----- nvinfo : EIATTR_COOP_GROUP_INSTR_OFFSETS
	.align		4
.L_15:
        /*007c*/ 	.byte	0x04, 0x28
        /*007e*/ 	.short	(.L_17 - .L_16)


	//   ....[0]....
.L_16:
        /*0080*/ 	.word	0x000002f0


	//   ....[1]....
        /*0084*/ 	.word	0x00000310


	//   ....[2]....
        /*0088*/ 	.word	0x00000340


	//   ....[3]....
        /*008c*/ 	.word	0x00000360


	//   ....[4]....
        /*0090*/ 	.word	0x00000390


	//   ....[5]....
        /*0094*/ 	.word	0x000003b0


	//   ....[6]....
        /*0098*/ 	.word	0x000003e0


	//   ....[7]....
        /*009c*/ 	.word	0x00000400


	//   ....[8]....
        /*00a0*/ 	.word	0x00000430


	//   ....[9]....
        /*00a4*/ 	.word	0x00000450


	//   ....[10]....
        /*00a8*/ 	.word	0x00000480


	//   ....[11]....
        /*00ac*/ 	.word	0x000004a0


	//----- nvinfo : EIATTR_VRC_CTA_INIT_COUNT
	.align		4
.L_17:
        /*00b0*/ 	.byte	0x02, 0x4a
	.zero		1
	.zero		1


	//----- nvinfo : EIATTR_EXIT_INSTR_OFFSETS
	.align		4
        /*00b4*/ 	.byte	0x04, 0x1c
        /*00b6*/ 	.short	(.L_19 - .L_18)


	//   ....[0]....
.L_18:
        /*00b8*/ 	.word	0x000002a0


	//   ....[1]....
        /*00bc*/ 	.word	0x000004b0


	//   ....[2]....
        /*00c0*/ 	.word	0x000004f0


	//----- nvinfo : EIATTR_CRS_STACK_SIZE
	.align		4
.L_19:
        /*00c4*/ 	.byte	0x04, 0x1e
        /*00c6*/ 	.short	(.L_21 - .L_20)
.L_20:
        /*00c8*/ 	.word	0x00000000


	//----- nvinfo : EIATTR_CBANK_PARAM_SIZE
	.align		4
.L_21:
        /*00cc*/ 	.byte	0x03, 0x19
        /*00ce*/ 	.short	0x0014


	//----- nvinfo : EIATTR_PARAM_CBANK
	.align		4
        /*00d0*/ 	.byte	0x04, 0x0a
        /*00d2*/ 	.short	(.L_23 - .L_22)
	.align		4
.L_22:
        /*00d4*/ 	.word	index@(.nv.constant0._Z8myReduceILi256EEvPfS0_i)
        /*00d8*/ 	.short	0x0380
        /*00da*/ 	.short	0x0014


	//----- nvinfo : EIATTR_SW_WAR
	.align		4
.L_23:
        /*00dc*/ 	.byte	0x04, 0x36
        /*00de*/ 	.short	(.L_25 - .L_24)
.L_24:
        /*00e0*/ 	.word	0x00000008
.L_25:


//--------------------- .nv.callgraph             --------------------------
	.section	.nv.callgraph,"",@"SHT_CUDA_CALLGRAPH"
	.align	4
	.sectionentsize	8
	.align		4
        /*0000*/ 	.word	0x00000000
	.align		4
        /*0004*/ 	.word	0xffffffff
	.align		4
        /*0008*/ 	.word	0x00000000
	.align		4
        /*000c*/ 	.word	0xfffffffe
	.align		4
        /*0010*/ 	.word	0x00000000
	.align		4
        /*0014*/ 	.word	0xfffffffd
	.align		4
        /*0018*/ 	.word	0x00000000
	.align		4
        /*001c*/ 	.word	0xfffffffc


//--------------------- .text._Z8myReduceILi256EEvPfS0_i --------------------------
	.section	.text._Z8myReduceILi256EEvPfS0_i,"ax",@progbits
	.align	128
        .global         _Z8myReduceILi256EEvPfS0_i
        .type           _Z8myReduceILi256EEvPfS0_i,@function
        .size           _Z8myReduceILi256EEvPfS0_i,(.L_x_4 - _Z8myReduceILi256EEvPfS0_i)
        .other          _Z8myReduceILi256EEvPfS0_i,@"STO_CUDA_ENTRY STV_DEFAULT"
_Z8myReduceILi256EEvPfS0_i:
.text._Z8myReduceILi256EEvPfS0_i:
[----:B------:R-:W-:Y:S01]  /*0000*/  LDC R1, c[0x0][0x37c] ;  /* 0x0000df00ff017b82 */ /* 0x000fe20000000800 */
[----:B------:R-:W0:Y:S07]  /*0010*/  S2R R0, SR_TID.X ;  /* 0x0000000000007919 */ /* 0x000e2e0000002100 */
[----:B------:R-:W0:Y:S01]  /*0020*/  S2UR UR4, SR_CTAID.X ;  /* 0x00000000000479c3 */ /* 0x000e220000002500 */
[----:B------:R-:W1:Y:S01]  /*0030*/  LDCU UR8, c[0x0][0x390] ;  /* 0x00007200ff0877ac */ /* 0x000e620008000800 */
[----:B------:R-:W-:Y:S01]  /*0040*/  BSSY.RECONVERGENT B0, `(.L_x_0) ;  /* 0x0000012000007945 */ /* 0x000fe20003800200 */
[----:B------:R-:W-:Y:S01]  /*0050*/  HFMA2 R6, -RZ, RZ, 0, 0 ;  /* 0x00000000ff067431 */ /* 0x000fe200000001ff */
[----:B------:R-:W2:Y:S04]  /*0060*/  LDCU.64 UR6, c[0x0][0x358] ;  /* 0x00006b00ff0677ac */ /* 0x000ea80008000a00 */
[----:B------:R-:W0:Y:S02]  /*0070*/  LDC R3, c[0x0][0x360] ;  /* 0x0000d800ff037b82 */ /* 0x000e240000000800 */
[----:B0-----:R-:W-:-:S05]  /*0080*/  IMAD R2, R3, UR4, R0 ;  /* 0x0000000403027c24 */ /* 0x001fca000f8e0200 */
[----:B-1----:R-:W-:-:S13]  /*0090*/  ISETP.GE.U32.AND P0, PT, R2, UR8, PT ;  /* 0x0000000802007c0c */ /* 0x002fda000bf06070 */
[----:B--2---:R-:W-:Y:S05]  /*00a0*/  @P0 BRA `(.L_x_1) ;  /* 0x00000000002c0947 */ /* 0x004fea0003800000 */
[----:B------:R-:W0:Y:S01]  /*00b0*/  LDC.64 R4, c[0x0][0x380] ;  /* 0x0000e000ff047b82 */ /* 0x000e220000000a00 */
[----:B------:R-:W1:Y:S01]  /*00c0*/  LDCU UR4, c[0x0][0x370] ;  /* 0x00006e00ff0477ac */ /* 0x000e620008000800 */
[----:B------:R-:W-:Y:S02]  /*00d0*/  MOV R7, R2 ;  /* 0x0000000200077202 */ /* 0x000fe40000000f00 */
[----:B------:R-:W-:Y:S01]  /*00e0*/  MOV R6, RZ ;  /* 0x000000ff00067202 */ /* 0x000fe20000000f00 */
[----:B-1----:R-:W-:-:S07]  /*00f0*/  IMAD R8, R3, UR4, RZ ;  /* 0x0000000403087c24 */ /* 0x002fce000f8e02ff */
.L_x_2:
[----:B0-----:R-:W-:-:S06]  /*0100*/  IMAD.WIDE.U32 R2, R7, 0x4, R4 ;  /* 0x0000000407027825 */ /* 0x001fcc00078e0004 */
[----:B------:R-:W2:Y:S01]  /*0110*/  LDG.E R3, desc[UR6][R2.64] ;  /* 0x0000000602037981 */ /* 0x000ea2000c1e1900 */
[----:B------:R-:W-:-:S04]  /*0120*/  IADD3 R7, PT, PT, R8, R7, RZ ;  /* 0x0000000708077210 */ /* 0x000fc80007ffe0ff */
[----:B------:R-:W-:Y:S01]  /*0130*/  ISETP.GE.U32.AND P0, PT, R7, UR8, PT ;  /* 0x0000000807007c0c */ /* 0x000fe2000bf06070 */
[----:B--2---:R-:W-:-:S12]  /*0140*/  FADD R6, R3, R6 ;  /* 0x0000000603067221 */ /* 0x004fd80000000000 */
[----:B------:R-:W-:Y:S05]  /*0150*/  @!P0 BRA `(.L_x_2) ;  /* 0xfffffffc00e88947 */ /* 0x000fea000383ffff */
.L_x_1:
[----:B------:R-:W-:Y:S05]  /*0160*/  BSYNC.RECONVERGENT B0 ;  /* 0x0000000000007941 */ /* 0x000fea0003800200 */
.L_x_0:
[----:B------:R-:W0:Y:S01]  /*0170*/  S2UR UR5, SR_CgaCtaId ;  /* 0x00000000000579c3 */ /* 0x000e220000008800 */
[----:B------:R-:W-:Y:S01]  /*0180*/  UMOV UR4, 0x400 ;  /* 0x0000040000047882 */ /* 0x000fe20000000000 */
[C---:B------:R-:W-:Y:S02]  /*0190*/  SHF.L.U32 R3, R0.reuse, 0x2, RZ ;  /* 0x0000000200037819 */ /* 0x040fe400000006ff */
[----:B------:R-:W-:Y:S02]  /*01a0*/  ISETP.GT.U32.AND P0, PT, R0, 0x1f, PT ;  /* 0x0000001f0000780c */ /* 0x000fe40003f04070 */
[----:B------:R-:W-:Y:S01]  /*01b0*/  LOP3.LUT R2, R3, 0x200, RZ, 0x3c, !PT ;  /* 0x0000020003027812 */ /* 0x000fe200078e3cff */
[----:B0-----:R-:W-:-:S09]  /*01c0*/  ULEA UR4, UR5, UR4, 0x18 ;  /* 0x0000000405047291 */ /* 0x001fd2000f8ec0ff */
[----:B------:R-:W-:Y:S01]  /*01d0*/  STS [R3+UR4], R6 ;  /* 0x0000000603007988 */ /* 0x000fe20008000804 */
[----:B------:R-:W-:Y:S06]  /*01e0*/  BAR.SYNC.DEFER_BLOCKING 0x0 ;  /* 0x0000000000007b1d */ /* 0x000fec0000010000 */
[----:B------:R-:W-:Y:S04]  /*01f0*/  LDS R2, [R2+UR4] ;  /* 0x0000000402027984 */ /* 0x000fe80008000800 */
[----:B------:R-:W0:Y:S02]  /*0200*/  LDS R5, [R3+UR4] ;  /* 0x0000000403057984 */ /* 0x000e240008000800 */
[----:B0-----:R-:W-:Y:S01]  /*0210*/  FADD R4, R2, R5 ;  /* 0x0000000502047221 */ /* 0x001fe20000000000 */
[----:B------:R-:W-:-:S04]  /*0220*/  LOP3.LUT R5, R3, 0x100, RZ, 0x3c, !PT ;  /* 0x0000010003057812 */ /* 0x000fc800078e3cff */
[----:B------:R-:W-:Y:S01]  /*0230*/  STS [R3+UR4], R4 ;  /* 0x0000000403007988 */ /* 0x000fe20008000804 */
[----:B------:R-:W-:Y:S06]  /*0240*/  BAR.SYNC.DEFER_BLOCKING 0x0 ;  /* 0x0000000000007b1d */ /* 0x000fec0000010000 */
[----:B------:R-:W-:Y:S04]  /*0250*/  LDS R5, [R5+UR4] ;  /* 0x0000000405057984 */ /* 0x000fe80008000800 */
[----:B------:R-:W0:Y:S02]  /*0260*/  LDS R8, [R3+UR4] ;  /* 0x0000000403087984 */ /* 0x000e240008000800 */
[----:B0-----:R-:W-:-:S05]  /*0270*/  FADD R8, R5, R8 ;  /* 0x0000000805087221 */ /* 0x001fca0000000000 */
[----:B------:R0:W-:Y:S01]  /*0280*/  STS [R3+UR4], R8 ;  /* 0x0000000803007988 */ /* 0x0001e20008000804 */
[----:B------:R-:W-:Y:S06]  /*0290*/  BAR.SYNC.DEFER_BLOCKING 0x0 ;  /* 0x0000000000007b1d */ /* 0x000fec0000010000 */
[----:B------:R-:W-:Y:S05]  /*02a0*/  @P0 EXIT ;  /* 0x000000000000094d */ /* 0x000fea0003800000 */
[----:B------:R-:W-:Y:S01]  /*02b0*/  LDS R2, [R3+UR4] ;  /* 0x0000000403027984 */ /* 0x000fe20008000800 */
[----:B------:R-:W-:-:S03]  /*02c0*/  ISETP.NE.AND P0, PT, R0, RZ, PT ;  /* 0x000000ff0000720c */ /* 0x000fc60003f05270 */
[----:B------:R-:W1:Y:S02]  /*02d0*/  LDS R5, [R3+UR4+0x80] ;  /* 0x0000800403057984 */ /* 0x000e640008000800 */
[----:B-1----:R-:W-:Y:S01]  /*02e0*/  FADD R2, R2, R5 ;  /* 0x0000000502027221 */ /* 0x002fe20000000000 */
[----:B------:R-:W-:-:S04]  /*02f0*/  NOP ;  /* 0x0000000000007918 */ /* 0x000fc80000000000 */
[----:B------:R-:W-:Y:S01]  /*0300*/  STS [R3+UR4], R2 ;  /* 0x0000000203007988 */ /* 0x000fe20008000804 */
[----:B------:R-:W-:-:S03]  /*0310*/  NOP ;  /* 0x0000000000007918 */ /* 0x000fc60000000000 */
        /* <DEDUP_REMOVED lines=23> */
[----:B------:R1:W-:Y:S01]  /*0490*/  STS [R3+UR4], R0 ;  /* 0x0000000003007988 */ /* 0x0003e20008000804 */
[----:B------:R-:W-:Y:S01]  /*04a0*/  NOP ;  /* 0x0000000000007918 */ /* 0x000fe20000000000 */
[----:B------:R-:W-:Y:S05]  /*04b0*/  @P0 EXIT ;  /* 0x000000000000094d */ /* 0x000fea0003800000 */
[----:B------:R-:W2:Y:S01]  /*04c0*/  LDS R5, [UR4] ;  /* 0x00000004ff057984 */ /* 0x000ea20008000800 */
[----:B01----:R-:W2:Y:S03]  /*04d0*/  LDC.64 R2, c[0x0][0x388] ;  /* 0x0000e200ff027b82 */ /* 0x003ea60000000a00 */
[----:B--2---:R-:W-:Y:S01]  /*04e0*/  REDG.E.ADD.F32.FTZ.RN.STRONG.GPU desc[UR6][R2.64], R5 ;  /* 0x00000005020079a6 */ /* 0x004fe2000c12f306 */
[----:B------:R-:W-:Y:S05]  /*04f0*/  EXIT ;  /* 0x000000000000794d */ /* 0x000fea0003800000 */
.L_x_3:
[----:B------:R-:W-:-:S00]  /*0500*/  BRA `(.L_x_3) ;  /* 0xfffffffc00fc7947 */ /* 0x000fc0000383ffff */
[----:B------:R-:W-:-:S00]  /*0510*/  NOP ;  /* 0x0000000000007918 */ /* 0x000fc00000000000 */
        /* <DEDUP_REMOVED lines=14> */
.L_x_4:


//--------------------- .nv.shared._Z8myReduceILi256EEvPfS0_i --------------------------
	.section	.nv.shared._Z8myReduceILi256EEvPfS0_i,"aw",@nobits
	.sectionflags	@""
	.align	4
.nv.shared._Z8myReduceILi256EEvPfS0_i:
	.zero		2048


//--------------------- .nv.shared.reserved.0     --------------------------
	.section	.nv.shared.reserved.0,"aw",@nobits
	.weak		__nv_reservedSMEM_offset_0_alias
	.size		__nv_reservedSMEM_offset_0_alias, 0, 64
	.other		__nv_reservedSMEM_offset_0_alias,@"STO_CUDA_RESERVED_SHARED STV_DEFAULT"
__nv_reservedSMEM_offset_0_alias:
	.zero		0
	.zero		64


//--------------------- .nv.constant0._Z8myReduceILi256EEvPfS0_i --------------------------
	.section	.nv.constant0._Z8myReduceILi256EEvPfS0_i,"a",@progbits
	.sectionflags	@""
	.align	4
.nv.constant0._Z8myReduceILi256EEvPfS0_i:
	.zero		916


//--------------------- SYMBOLS --------------------------

	.type		.nv.reservedSmem.offset0,@object
	.size		.nv.reservedSmem.offset0,0x4
	.type		.nv.reservedSmem.cap,@object
	.size		.nv.reservedSmem.cap,0x4
